	.headerflags	@"EF_CUDA_TEXMODE_UNIFIED EF_CUDA_64BIT_ADDRESS EF_CUDA_ACCELERATORS EF_CUDA_SM90 EF_CUDA_VIRTUAL_SM(EF_CUDA_SM90)"
	.elftype	@"ET_EXEC"


//--------------------- .nv.info                  --------------------------
	.section	.nv.info,"",@"SHT_CUDA_INFO"
	.align	4


	//----- nvinfo : EIATTR_REGCOUNT
	.align		4
        /*0000*/ 	.byte	0x04, 0x2f
        /*0002*/ 	.short	(.L_1 - .L_0)
	.align		4
.L_0:
        /*0004*/ 	.word	index@(triton_poi_fused_convolution_leaky_relu_3)
        /*0008*/ 	.word	0x0000000c


	//----- nvinfo : EIATTR_MIN_STACK_SIZE
	.align		4
.L_1:
        /*000c*/ 	.byte	0x04, 0x12
        /*000e*/ 	.short	(.L_3 - .L_2)
	.align		4
.L_2:
        /*0010*/ 	.word	index@(triton_poi_fused_convolution_leaky_relu_3)
        /*0014*/ 	.word	0x00000000


	//----- nvinfo : EIATTR_FRAME_SIZE
	.align		4
.L_3:
        /*0018*/ 	.byte	0x04, 0x11
        /*001a*/ 	.short	(.L_5 - .L_4)
	.align		4
.L_4:
        /*001c*/ 	.word	index@(triton_poi_fused_convolution_leaky_relu_3)
        /*0020*/ 	.word	0x00000000


	//----- nvinfo : EIATTR_MIN_STACK_SIZE
	.align		4
.L_5:
        /*0024*/ 	.byte	0x04, 0x12
        /*0026*/ 	.short	(.L_7 - .L_6)
	.align		4
.L_6:
        /*0028*/ 	.word	index@(triton_poi_fused_convolution_leaky_relu_3)
        /*002c*/ 	.word	0x00000000
.L_7:


//--------------------- .nv.info.triton_poi_fused_convolution_leaky_relu_3 --------------------------
	.section	.nv.info.triton_poi_fused_convolution_leaky_relu_3,"",@"SHT_CUDA_INFO"
	.sectionflags	@""
	.align	4


	//----- nvinfo : EIATTR_CUDA_API_VERSION
	.align		4
        /*0000*/ 	.byte	0x04, 0x37
        /*0002*/ 	.short	(.L_9 - .L_8)
.L_8:
        /*0004*/ 	.word	0x0000007c


	//----- nvinfo : EIATTR_KPARAM_INFO
	.align		4
.L_9:
        /*0008*/ 	.byte	0x04, 0x17
        /*000a*/ 	.short	(.L_11 - .L_10)
.L_10:
        /*000c*/ 	.word	0x00000000
        /*0010*/ 	.short	0x0002
        /*0012*/ 	.short	0x0010
        /*0014*/ 	.byte	0x00, 0xf0, 0x11, 0x00


	//----- nvinfo : EIATTR_KPARAM_INFO
	.align		4
.L_11:
        /*0018*/ 	.byte	0x04, 0x17
        /*001a*/ 	.short	(.L_13 - .L_12)
.L_12:
        /*001c*/ 	.word	0x00000000
        /*0020*/ 	.short	0x0001
        /*0022*/ 	.short	0x0008
        /*0024*/ 	.byte	0x00, 0xf4, 0x21, 0x00


	//----- nvinfo : EIATTR_KPARAM_INFO
	.align		4
.L_13:
        /*0028*/ 	.byte	0x04, 0x17
        /*002a*/ 	.short	(.L_15 - .L_14)
.L_14:
        /*002c*/ 	.word	0x00000000
        /*0030*/ 	.short	0x0000
        /*0032*/ 	.short	0x0000
        /*0034*/ 	.byte	0x00, 0xf4, 0x21, 0x00


	//----- nvinfo : EIATTR_SPARSE_MMA_MASK
	.align		4
.L_15:
        /*0038*/ 	.byte	0x03, 0x50
        /*003a*/ 	.short	0x0000


	//----- nvinfo : EIATTR_MAXREG_COUNT
	.align		4
        /*003c*/ 	.byte	0x03, 0x1b
        /*003e*/ 	.short	0x00ff


	//----- nvinfo : EIATTR_EXIT_INSTR_OFFSETS
	.align		4
        /*0040*/ 	.byte	0x04, 0x1c
        /*0042*/ 	.short	(.L_17 - .L_16)


	//   ....[0]....
.L_16:
        /*0044*/ 	.word	0x000001c0


	//----- nvinfo : EIATTR_REQNTID
	.align		4
.L_17:
        /*0048*/ 	.byte	0x04, 0x10
        /*004a*/ 	.short	(.L_19 - .L_18)
.L_18:
        /*004c*/ 	.word	0x00000080
        /*0050*/ 	.word	0x00000001
        /*0054*/ 	.word	0x00000001


	//----- nvinfo : EIATTR_CBANK_PARAM_SIZE
	.align		4
.L_19:
        /*0058*/ 	.byte	0x03, 0x19
        /*005a*/ 	.short	0x0014


	//----- nvinfo : EIATTR_PARAM_CBANK
	.align		4
        /*005c*/ 	.byte	0x04, 0x0a
        /*005e*/ 	.short	(.L_21 - .L_20)
	.align		4
.L_20:
        /*0060*/ 	.word	index@(.nv.constant0.triton_poi_fused_convolution_leaky_relu_3)
        /*0064*/ 	.short	0x0210
        /*0066*/ 	.short	0x0014


	//----- nvinfo : EIATTR_SW_WAR
	.align		4
.L_21:
        /*0068*/ 	.byte	0x04, 0x36
        /*006a*/ 	.short	(.L_23 - .L_22)
.L_22:
        /*006c*/ 	.word	0x00000008
.L_23:


//--------------------- .nv.callgraph             --------------------------
	.section	.nv.callgraph,"",@"SHT_CUDA_CALLGRAPH"
	.align	4
	.sectionentsize	8
	.align		4
        /*0000*/ 	.word	0x00000000
	.align		4
        /*0004*/ 	.word	0xffffffff
	.align		4
        /*0008*/ 	.word	0x00000000
	.align		4
        /*000c*/ 	.word	0xfffffffe
	.align		4
        /*0010*/ 	.word	0x00000000
	.align		4
        /*0014*/ 	.word	0xfffffffd
	.align		4
        /*0018*/ 	.word	0x00000000
	.align		4
        /*001c*/ 	.word	0xfffffffc


//--------------------- .text.triton_poi_fused_convolution_leaky_relu_3 --------------------------
	.section	.text.triton_poi_fused_convolution_leaky_relu_3,"ax",@progbits
	.align	128
        .global         triton_poi_fused_convolution_leaky_relu_3
        .type           triton_poi_fused_convolution_leaky_relu_3,@function
        .size           triton_poi_fused_convolution_leaky_relu_3,(.L_x_1 - triton_poi_fused_convolution_leaky_relu_3)
        .other          triton_poi_fused_convolution_leaky_relu_3,@"STO_CUDA_ENTRY STV_DEFAULT"
triton_poi_fused_convolution_leaky_relu_3:
.text.triton_poi_fused_convolution_leaky_relu_3:
[----:B------:R-:W-:Y:S01]  /*0000*/  LDC R1, c[0x0][0x28] ;  /* 0x00000a00ff017b82 */ /* 0x000fe20000000800 */
[----:B------:R-:W1:Y:S07]  /*0010*/  S2R R0, SR_TID.X ;  /* 0x0000000000007919 */ /* 0x000e6e0000002100 */
[----:B------:R-:W2:Y:S01]  /*0020*/  LDC.64 R4, c[0x0][0x218] ;  /* 0x00008600ff047b82 */ /* 0x000ea20000000a00 */
[----:B------:R-:W-:Y:S01]  /*0030*/  ULDC.64 UR4, c[0x0][0x208] ;  /* 0x0000820000047ab9 */ /* 0x000fe20000000a00 */
[----:B------:R-:W3:Y:S06]  /*0040*/  S2R R7, SR_CTAID.X ;  /* 0x0000000000077919 */ /* 0x000eec0000002500 */
[----:B------:R-:W4:Y:S01]  /*0050*/  LDC.64 R2, c[0x0][0x210] ;  /* 0x00008400ff027b82 */ /* 0x000f220000000a00 */
[----:B-1----:R-:W-:Y:S01]  /*0060*/  IMAD.SHL.U32 R0, R0, 0x2, RZ ;  /* 0x0000000200007824 */ /* 0x002fe200078e00ff */
[----:B---3--:R-:W-:-:S04]  /*0070*/  SHF.R.S32.HI R6, RZ, 0x17, R7 ;  /* 0x00000017ff067819 */ /* 0x008fc80000011407 */
[----:B------:R-:W-:Y:S02]  /*0080*/  LOP3.LUT R0, R0, 0xfe, RZ, 0xc0, !PT ;  /* 0x000000fe00007812 */ /* 0x000fe400078ec0ff */
[----:B------:R-:W-:-:S03]  /*0090*/  SGXT R6, R6, 0x1 ;  /* 0x000000010606781a */ /* 0x000fc60000000200 */
[----:B------:R-:W-:-:S04]  /*00a0*/  IMAD R7, R7, 0x100, R0 ;  /* 0x0000010007077824 */ /* 0x000fc800078e0200 */
[----:B----4-:R-:W-:Y:S01]  /*00b0*/  IMAD.WIDE R2, R7, 0x4, R2 ;  /* 0x0000000407027825 */ /* 0x010fe200078e0202 */
[----:B------:R-:W-:-:S04]  /*00c0*/  LEA.HI R6, R6, R7, RZ, 0x4 ;  /* 0x0000000706067211 */ /* 0x000fc800078f20ff */
[--C-:B------:R-:W-:Y:S02]  /*00d0*/  SHF.R.S32.HI R0, RZ, 0x4, R6.reuse ;  /* 0x00000004ff007819 */ /* 0x100fe40000011406 */
[----:B------:R-:W-:Y:S02]  /*00e0*/  SHF.R.S32.HI R9, RZ, 0x1f, R6 ;  /* 0x0000001fff097819 */ /* 0x000fe40000011406 */
[----:B------:R-:W3:Y:S02]  /*00f0*/  LDG.E.64 R6, desc[UR4][R2.64] ;  /* 0x0000000402067981 */ /* 0x000ee4000c1e1b00 */
[----:B------:R-:W-:-:S04]  /*0100*/  LEA.HI R9, R9, R0, RZ, 0x9 ;  /* 0x0000000009097211 */ /* 0x000fc800078f48ff */
[----:B------:R-:W-:-:S05]  /*0110*/  LOP3.LUT R9, R9, 0xfffffe00, RZ, 0xc0, !PT ;  /* 0xfffffe0009097812 */ /* 0x000fca00078ec0ff */
[----:B------:R-:W-:-:S04]  /*0120*/  IMAD.IADD R9, R0, 0x1, -R9 ;  /* 0x0000000100097824 */ /* 0x000fc800078e0a09 */
[----:B--2---:R-:W-:-:S06]  /*0130*/  IMAD.WIDE R4, R9, 0x4, R4 ;  /* 0x0000000409047825 */ /* 0x004fcc00078e0204 */
[----:B------:R-:W3:Y:S02]  /*0140*/  LDG.E.EL R4, desc[UR4][R4.64] ;  /* 0x0000000404047981 */ /* 0x000ee4000c2e1900 */
[CC--:B---3--:R-:W-:Y:S02]  /*0150*/  FSETP.GT.AND P0, PT, R6.reuse, -R4.reuse, PT ;  /* 0x800000040600720b */ /* 0x0c8fe40003f04000 */
[C---:B------:R-:W-:Y:S01]  /*0160*/  FSETP.GT.AND P1, PT, R7.reuse, -R4, PT ;  /* 0x800000040700720b */ /* 0x040fe20003f24000 */
[--C-:B------:R-:W-:Y:S01]  /*0170*/  FADD R6, R6, R4.reuse ;  /* 0x0000000406067221 */ /* 0x100fe20000000000 */
[----:B------:R-:W-:-:S09]  /*0180*/  FADD R7, R7, R4 ;  /* 0x0000000407077221 */ /* 0x000fd20000000000 */
[----:B------:R-:W-:Y:S02]  /*0190*/  @!P0 FMUL R6, R6, 0.20000000298023223877 ;  /* 0x3e4ccccd06068820 */ /* 0x000fe40000400000 */
[----:B------:R-:W-:-:S05]  /*01a0*/  @!P1 FMUL R7, R7, 0.20000000298023223877 ;  /* 0x3e4ccccd07079820 */ /* 0x000fca0000400000 */
[----:B------:R-:W-:Y:S01]  /*01b0*/  STG.E.64 desc[UR4][R2.64], R6 ;  /* 0x0000000602007986 */ /* 0x000fe2000c101b04 */
[----:B------:R-:W-:Y:S05]  /*01c0*/  EXIT ;  /* 0x000000000000794d */ /* 0x000fea0003800000 */
.L_x_0:
[----:B------:R-:W-:-:S00]  /*01d0*/  BRA `(.L_x_0) ;  /* 0xfffffffc00fc7947 */ /* 0x000fc0000383ffff */
[----:B------:R-:W-:-:S00]  /*01e0*/  NOP ;  /* 0x0000000000007918 */ /* 0x000fc00000000000 */
        /* <DEDUP_REMOVED lines=9> */
.L_x_1:


//--------------------- .nv.constant0.triton_poi_fused_convolution_leaky_relu_3 --------------------------
	.section	.nv.constant0.triton_poi_fused_convolution_leaky_relu_3,"a",@progbits
	.sectionflags	@""
	.align	4
.nv.constant0.triton_poi_fused_convolution_leaky_relu_3:
	.zero		548
